//
// Generated by NVIDIA NVVM Compiler
//
// Compiler Build ID: CL-36424714
// Cuda compilation tools, release 13.0, V13.0.88
// Based on NVVM 20.0.0
//

.version 9.0
.target sm_100
.address_size 64

	// .globl	_Z13vector_squarePfS_m
.extern .func  (.param .b32 func_retval0) vprintf
(
	.param .b64 vprintf_param_0,
	.param .b64 vprintf_param_1
)
;
.global .align 1 .b8 $str[20] = {73, 32, 97, 109, 32, 102, 114, 111, 109, 32, 116, 104, 114, 101, 97, 100, 32, 48, 10};
.global .align 1 .b8 $str$1[22] = {73, 32, 97, 109, 32, 102, 114, 111, 109, 32, 116, 104, 114, 101, 97, 100, 32, 52, 48, 32, 10};
.global .align 1 .b8 $str$2[15] = {87, 97, 105, 116, 32, 105, 115, 32, 111, 118, 101, 114, 33, 10};
.global .align 1 .b8 $str$3[38] = {73, 32, 97, 109, 32, 97, 102, 116, 101, 114, 32, 103, 114, 105, 100, 46, 115, 121, 110, 99, 40, 41, 32, 102, 114, 111, 109, 32, 116, 104, 114, 101, 97, 100, 32, 48, 10};
.global .align 1 .b8 $str$4[40] = {73, 32, 97, 109, 32, 97, 102, 116, 101, 114, 32, 103, 114, 105, 100, 46, 115, 121, 110, 99, 40, 41, 32, 102, 114, 111, 109, 32, 116, 104, 114, 101, 97, 100, 32, 52, 48, 32, 10};

.visible .entry _Z13vector_squarePfS_m(
	.param .u64 .ptr .align 1 _Z13vector_squarePfS_m_param_0,
	.param .u64 .ptr .align 1 _Z13vector_squarePfS_m_param_1,
	.param .u64 _Z13vector_squarePfS_m_param_2
)
{
	.reg .pred 	%p<12>;
	.reg .b32 	%r<39>;
	.reg .b32 	%f<3>;
	.reg .b64 	%rd<36>;

	ld.param.u64 	%rd11, [_Z13vector_squarePfS_m_param_0];
	ld.param.u64 	%rd12, [_Z13vector_squarePfS_m_param_1];
	ld.param.u64 	%rd13, [_Z13vector_squarePfS_m_param_2];
	// begin inline asm
	mov.u32 %r6, %envreg2;
	// end inline asm
	cvt.u64.u32 	%rd14, %r6;
	// begin inline asm
	mov.u32 %r7, %envreg1;
	// end inline asm
	cvt.u64.u32 	%rd15, %r7;
	shl.b64 	%rd16, %rd15, 32;
	or.b64  	%rd1, %rd16, %rd14;
	mov.u32 	%r1, %ctaid.x;
	mov.u32 	%r8, %ntid.x;
	mov.u32 	%r2, %tid.x;
	mad.lo.s32 	%r9, %r1, %r8, %r2;
	cvt.u64.u32 	%rd2, %r9;
	mov.u32 	%r3, %nctaid.x;
	mul.lo.s32 	%r4, %r8, %r3;
	setp.le.u64 	%p1, %rd13, %rd2;
	@%p1 bra 	$L__BB0_3;
	cvt.u64.u32 	%rd3, %r4;
	cvta.to.global.u64 	%rd4, %rd12;
	cvta.to.global.u64 	%rd5, %rd11;
	mov.u64 	%rd35, %rd2;
$L__BB0_2:
	shl.b64 	%rd17, %rd35, 2;
	add.s64 	%rd18, %rd4, %rd17;
	ld.global.f32 	%f1, [%rd18];
	mul.f32 	%f2, %f1, %f1;
	add.s64 	%rd19, %rd5, %rd17;
	st.global.f32 	[%rd19], %f2;
	add.s64 	%rd35, %rd35, %rd3;
	setp.lt.u64 	%p2, %rd35, %rd13;
	@%p2 bra 	$L__BB0_2;
$L__BB0_3:
	cvt.u32.u64 	%r10, %rd2;
	setp.eq.s32 	%p3, %r10, 40;
	@%p3 bra 	$L__BB0_6;
	setp.ne.s32 	%p4, %r10, 0;
	@%p4 bra 	$L__BB0_9;
	mov.u64 	%rd27, $str;
	cvta.global.u64 	%rd28, %rd27;
	{ // callseq 2, 0
	.param .b64 param0;
	st.param.b64 	[param0], %rd28;
	.param .b64 param1;
	st.param.b64 	[param1], 0;
	.param .b32 retval0;
	call.uni (retval0), 
	vprintf, 
	(
	param0, 
	param1
	);
	ld.param.b32 	%r15, [retval0];
	} // callseq 2
	bra.uni 	$L__BB0_9;
$L__BB0_6:
	mov.u64 	%rd21, $str$1;
	cvta.global.u64 	%rd22, %rd21;
	{ // callseq 0, 0
	.param .b64 param0;
	st.param.b64 	[param0], %rd22;
	.param .b64 param1;
	st.param.b64 	[param1], 0;
	.param .b32 retval0;
	call.uni (retval0), 
	vprintf, 
	(
	param0, 
	param1
	);
	ld.param.b32 	%r11, [retval0];
	} // callseq 0
	// begin inline asm
	mov.u64 	%rd20, %clock64;
	// end inline asm
$L__BB0_7:
	// begin inline asm
	mov.u64 	%rd23, %clock64;
	// end inline asm
	sub.s64 	%rd24, %rd23, %rd20;
	setp.lt.u64 	%p5, %rd24, 32000000000;
	@%p5 bra 	$L__BB0_7;
	mov.u64 	%rd25, $str$2;
	cvta.global.u64 	%rd26, %rd25;
	{ // callseq 1, 0
	.param .b64 param0;
	st.param.b64 	[param0], %rd26;
	.param .b64 param1;
	st.param.b64 	[param1], 0;
	.param .b32 retval0;
	call.uni (retval0), 
	vprintf, 
	(
	param0, 
	param1
	);
	ld.param.b32 	%r13, [retval0];
	} // callseq 1
$L__BB0_9:
	setp.ne.s64 	%p6, %rd1, 0;
	@%p6 bra 	$L__BB0_11;
	// begin inline asm
	trap;
	// end inline asm
$L__BB0_11:
	barrier.sync 	0;
	mov.u32 	%r17, %tid.y;
	add.s32 	%r18, %r2, %r17;
	mov.u32 	%r19, %tid.z;
	or.b32  	%r20, %r18, %r19;
	setp.ne.s32 	%p7, %r20, 0;
	@%p7 bra 	$L__BB0_14;
	add.s64 	%rd29, %rd1, 4;
	mov.u32 	%r23, %nctaid.y;
	mul.lo.s32 	%r24, %r3, %r23;
	mov.u32 	%r25, %nctaid.z;
	mul.lo.s32 	%r26, %r24, %r25;
	mov.u32 	%r27, %ctaid.y;
	add.s32 	%r28, %r1, %r27;
	mov.u32 	%r29, %ctaid.z;
	neg.s32 	%r30, %r29;
	setp.eq.s32 	%p8, %r28, %r30;
	sub.s32 	%r31, -2147483647, %r26;
	selp.b32 	%r22, %r31, 1, %p8;
	// begin inline asm
	atom.add.release.gpu.u32 %r21,[%rd29],%r22;
	// end inline asm
$L__BB0_13:
	// begin inline asm
	ld.acquire.gpu.u32 %r32,[%rd29];
	// end inline asm
	xor.b32  	%r33, %r32, %r21;
	setp.gt.s32 	%p9, %r33, -1;
	@%p9 bra 	$L__BB0_13;
$L__BB0_14:
	barrier.sync 	0;
	setp.eq.s32 	%p10, %r10, 40;
	@%p10 bra 	$L__BB0_17;
	setp.ne.s32 	%p11, %r10, 0;
	@%p11 bra 	$L__BB0_18;
	mov.u64 	%rd33, $str$3;
	cvta.global.u64 	%rd34, %rd33;
	{ // callseq 4, 0
	.param .b64 param0;
	st.param.b64 	[param0], %rd34;
	.param .b64 param1;
	st.param.b64 	[param1], 0;
	.param .b32 retval0;
	call.uni (retval0), 
	vprintf, 
	(
	param0, 
	param1
	);
	ld.param.b32 	%r37, [retval0];
	} // callseq 4
	bra.uni 	$L__BB0_18;
$L__BB0_17:
	mov.u64 	%rd31, $str$4;
	cvta.global.u64 	%rd32, %rd31;
	{ // callseq 3, 0
	.param .b64 param0;
	st.param.b64 	[param0], %rd32;
	.param .b64 param1;
	st.param.b64 	[param1], 0;
	.param .b32 retval0;
	call.uni (retval0), 
	vprintf, 
	(
	param0, 
	param1
	);
	ld.param.b32 	%r35, [retval0];
	} // callseq 3
$L__BB0_18:
	ret;

}


// ===== COMPILED SASS (sm_100) =====

	.target	sm_100

	.elftype	@"ET_EXEC"


//--------------------- .note.nv.tkinfo           --------------------------
	.section	.note.nv.tkinfo,"",@"SHT_NOTE"
	.sectionflags	@"SHF_NOTE_NV_TKINFO"
	.tkinfo
        /*0018*/ 	.word	0x00000002
        /*0030*/ 	.string	""
        /*0030*/ 	.string	"ptxas"
        /*0030*/ 	.string	"Cuda compilation tools, release 13.0, V13.0.88"
        /*0030*/ 	.string	"Build cuda_13.0.r13.0/compiler.36424714_0"
        /*0030*/ 	.string	"-arch sm_100 -m 64 "



//--------------------- .note.nv.cuinfo           --------------------------
	.section	.note.nv.cuinfo,"",@"SHT_NOTE"
	.sectionflags	@"SHF_NOTE_NV_CUINFO"
        /*0018*/ 	.short	0x0002
        /*001a*/ 	.short	0x0064
        /*001c*/ 	.short	0x0082
	.zero		2


//--------------------- .nv.info                  --------------------------
	.section	.nv.info,"",@"SHT_CUDA_INFO"
	.align	4


	//----- nvinfo : EIATTR_REGCOUNT
	.align		4
        /*0000*/ 	.byte	0x04, 0x2f
        /*0002*/ 	.short	(.L_6 - .L_5)
	.align		4
.L_5:
        /*0004*/ 	.word	index@(_Z13vector_squarePfS_m)
        /*0008*/ 	.word	0x00000018


	//----- nvinfo : EIATTR_FRAME_SIZE
	.align		4
.L_6:
        /*000c*/ 	.byte	0x04, 0x11
        /*000e*/ 	.short	(.L_8 - .L_7)
	.align		4
.L_7:
        /*0010*/ 	.word	index@(_Z13vector_squarePfS_m)
        /*0014*/ 	.word	0x00000000


	//----- nvinfo : EIATTR_MIN_STACK_SIZE
	.align		4
.L_8:
        /*0018*/ 	.byte	0x04, 0x12
        /*001a*/ 	.short	(.L_10 - .L_9)
	.align		4
.L_9:
        /*001c*/ 	.word	index@(_Z13vector_squarePfS_m)
        /*0020*/ 	.word	0x00000000
.L_10:


//--------------------- .nv.compat                --------------------------
	.section	.nv.compat,"",@"SHT_CUDA_COMPAT_INFO"
	.align	4
        /*0000*/ 	.byte	0x02, 0x09, 0x00, 0x00, 0x02, 0x02, 0x01, 0x00, 0x02, 0x05, 0x05, 0x00, 0x03, 0x07, 0x01, 0x01
        /*0010*/ 	.byte	0x02, 0x03, 0x00, 0x00, 0x02, 0x06, 0x01, 0x00, 0x04, 0x0b, 0x08, 0x00, 0x09, 0x00, 0x00, 0x00
        /*0020*/ 	.byte	0x00, 0x00, 0x00, 0x00


//--------------------- .nv.info._Z13vector_squarePfS_m --------------------------
	.section	.nv.info._Z13vector_squarePfS_m,"",@"SHT_CUDA_INFO"
	.sectionflags	@""
	.align	4


	//----- nvinfo : EIATTR_CUDA_API_VERSION
	.align		4
        /*0000*/ 	.byte	0x04, 0x37
        /*0002*/ 	.short	(.L_12 - .L_11)
.L_11:
        /*0004*/ 	.word	0x00000082


	//----- nvinfo : EIATTR_KPARAM_INFO
	.align		4
.L_12:
        /*0008*/ 	.byte	0x04, 0x17
        /*000a*/ 	.short	(.L_14 - .L_13)
.L_13:
        /*000c*/ 	.word	0x00000000
        /*0010*/ 	.short	0x0002
        /*0012*/ 	.short	0x0010
        /*0014*/ 	.byte	0x00, 0xf0, 0x21, 0x00


	//----- nvinfo : EIATTR_KPARAM_INFO
	.align		4
.L_14:
        /*0018*/ 	.byte	0x04, 0x17
        /*001a*/ 	.short	(.L_16 - .L_15)
.L_15:
        /*001c*/ 	.word	0x00000000
        /*0020*/ 	.short	0x0001
        /*0022*/ 	.short	0x0008
        /*0024*/ 	.byte	0x00, 0xf5, 0x21, 0x00


	//----- nvinfo : EIATTR_KPARAM_INFO
	.align		4
.L_16:
        /*0028*/ 	.byte	0x04, 0x17
        /*002a*/ 	.short	(.L_18 - .L_17)
.L_17:
        /*002c*/ 	.word	0x00000000
        /*0030*/ 	.short	0x0000
        /*0032*/ 	.short	0x0000
        /*0034*/ 	.byte	0x00, 0xf5, 0x21, 0x00


	//----- nvinfo : EIATTR_SPARSE_MMA_MASK
	.align		4
.L_18:
        /*0038*/ 	.byte	0x03, 0x50
        /*003a*/ 	.short	0x0000


	//----- nvinfo : EIATTR_MAXREG_COUNT
	.align		4
        /*003c*/ 	.byte	0x03, 0x1b
        /*003e*/ 	.short	0x00ff


	//----- nvinfo : EIATTR_NUM_BARRIERS
	.align		4
        /*0040*/ 	.byte	0x02, 0x4c
        /*0042*/ 	.byte	0x01
	.zero		1


	//----- nvinfo : EIATTR_EXTERNS
	.align		4
        /*0044*/ 	.byte	0x04, 0x0f
        /*0046*/ 	.short	(.L_20 - .L_19)


	//   ....[0]....
	.align		4
.L_19:
        /*0048*/ 	.word	index@(vprintf)


	//----- nvinfo : EIATTR_MERCURY_ISA_VERSION
	.align		4
.L_20:
        /*004c*/ 	.byte	0x03, 0x5f
        /*004e*/ 	.short	0x0101


	//----- nvinfo : EIATTR_INT_WARP_WIDE_INSTR_OFFSETS
	.align		4
        /*0050*/ 	.byte	0x04, 0x31
        /*0052*/ 	.short	(.L_22 - .L_21)


	//   ....[0]....
.L_21:
        /*0054*/ 	.word	0x00000600


	//   ....[1]....
        /*0058*/ 	.word	0x00000790


	//----- nvinfo : EIATTR_COOP_GROUP_MASK_REGIDS
	.align		4
.L_22:
        /*005c*/ 	.byte	0x04, 0x29
        /*005e*/ 	.short	(.L_24 - .L_23)


	//   ....[0]....
.L_23:
        /*0060*/ 	.word	0xffffffff


	//   ....[1]....
        /*0064*/ 	.word	0xffffffff


	//   ....[2]....
        /*0068*/ 	.word	0x0500000f


	//   ....[3]....
        /*006c*/ 	.word	0x0500000f


	//----- nvinfo : EIATTR_COOP_GROUP_INSTR_OFFSETS
	.align		4
.L_24:
        /*0070*/ 	.byte	0x04, 0x28
        /*0072*/ 	.short	(.L_26 - .L_25)


	//   ....[0]....
.L_25:
        /*0074*/ 	.word	0x00000530


	//   ....[1]....
        /*0078*/ 	.word	0x00000840


	//   ....[2]....
        /*007c*/ 	.word	0x00000a10


	//   ....[3]....
        /*0080*/ 	.word	0x00000ac0


	//----- nvinfo : EIATTR_VRC_CTA_INIT_COUNT
	.align		4
.L_26:
        /*0084*/ 	.byte	0x02, 0x4a
	.zero		1
	.zero		1


	//----- nvinfo : EIATTR_SYSCALL_OFFSETS
	.align		4
        /*0088*/ 	.byte	0x04, 0x46
        /*008a*/ 	.short	(.L_28 - .L_27)


	//   ....[0]....
.L_27:
        /*008c*/ 	.word	0x00000330


	//   ....[1]....
        /*0090*/ 	.word	0x000003c0


	//   ....[2]....
        /*0094*/ 	.word	0x000004b0


	//   ....[3]....
        /*0098*/ 	.word	0x00000900


	//   ....[4]....
        /*009c*/ 	.word	0x00000990


	//----- nvinfo : EIATTR_EXIT_INSTR_OFFSETS
	.align		4
.L_28:
        /*00a0*/ 	.byte	0x04, 0x1c
        /*00a2*/ 	.short	(.L_30 - .L_29)


	//   ....[0]....
.L_29:
        /*00a4*/ 	.word	0x00000880


	//   ....[1]....
        /*00a8*/ 	.word	0x00000910


	//   ....[2]....
        /*00ac*/ 	.word	0x000009a0


	//----- nvinfo : EIATTR_CRS_STACK_SIZE
	.align		4
.L_30:
        /*00b0*/ 	.byte	0x04, 0x1e
        /*00b2*/ 	.short	(.L_32 - .L_31)
.L_31:
        /*00b4*/ 	.word	0x00000000


	//----- nvinfo : EIATTR_CBANK_PARAM_SIZE
	.align		4
.L_32:
        /*00b8*/ 	.byte	0x03, 0x19
        /*00ba*/ 	.short	0x0018


	//----- nvinfo : EIATTR_PARAM_CBANK
	.align		4
        /*00bc*/ 	.byte	0x04, 0x0a
        /*00be*/ 	.short	(.L_34 - .L_33)
	.align		4
.L_33:
        /*00c0*/ 	.word	index@(.nv.constant0._Z13vector_squarePfS_m)
        /*00c4*/ 	.short	0x0380
        /*00c6*/ 	.short	0x0018


	//----- nvinfo : EIATTR_SW_WAR
	.align		4
.L_34:
        /*00c8*/ 	.byte	0x04, 0x36
        /*00ca*/ 	.short	(.L_36 - .L_35)
.L_35:
        /*00cc*/ 	.word	0x00000008
.L_36:


//--------------------- .nv.callgraph             --------------------------
	.section	.nv.callgraph,"",@"SHT_CUDA_CALLGRAPH"
	.align	4
	.sectionentsize	8
	.align		4
        /*0000*/ 	.word	0x00000000
	.align		4
        /*0004*/ 	.word	0xffffffff
	.align		4
        /*0008*/ 	.word	index@(_Z13vector_squarePfS_m)
	.align		4
        /*000c*/ 	.word	index@(vprintf)
	.align		4
        /*0010*/ 	.word	0x00000000
	.align		4
        /*0014*/ 	.word	0xfffffffe
	.align		4
        /*0018*/ 	.word	0x00000000
	.align		4
        /*001c*/ 	.word	0xfffffffd
	.align		4
        /*0020*/ 	.word	0x00000000
	.align		4
        /*0024*/ 	.word	0xfffffffc


//--------------------- .nv.constant4             --------------------------
	.section	.nv.constant4,"a",@progbits
	.align	8
	.align		8
.nv.constant4:
        /*0000*/ 	.dword	vprintf
	.align		8
        /*0008*/ 	.dword	$str
	.align		8
        /*0010*/ 	.dword	$str$1
	.align		8
        /*0018*/ 	.dword	$str$2
	.align		8
        /*0020*/ 	.dword	$str$3
	.align		8
        /*0028*/ 	.dword	$str$4


//--------------------- .text._Z13vector_squarePfS_m --------------------------
	.section	.text._Z13vector_squarePfS_m,"ax",@progbits
	.align	128
        .global         _Z13vector_squarePfS_m
        .type           _Z13vector_squarePfS_m,@function
        .size           _Z13vector_squarePfS_m,(.L_x_24 - _Z13vector_squarePfS_m)
        .other          _Z13vector_squarePfS_m,@"STO_CUDA_ENTRY STV_DEFAULT"
_Z13vector_squarePfS_m:
.text._Z13vector_squarePfS_m:
[----:B------:R-:W0:Y:S01]  /*0000*/  LDC R1, c[0x0][0x37c] ;  /* 0x0000df00ff017b82 */ /* 0x000e220000000800 */
[----:B------:R-:W1:Y:S07]  /*0010*/  S2R R17, SR_TID.X ;  /* 0x0000000000117919 */ /* 0x000e6e0000002100 */
[----:B------:R-:W1:Y:S01]  /*0020*/  S2UR UR38, SR_CTAID.X ;  /* 0x00000000002679c3 */ /* 0x000e620000002500 */
[----:B------:R-:W2:Y:S01]  /*0030*/  LDCU.64 UR4, c[0x0][0x390] ;  /* 0x00007200ff0477ac */ /* 0x000ea20008000a00 */
[----:B------:R-:W-:Y:S01]  /*0040*/  BSSY.RECONVERGENT B0, `(.L_x_0) ;  /* 0x0000023000007945 */ /* 0x000fe20003800200 */
[----:B------:R-:W3:Y:S05]  /*0050*/  LDCU.64 UR36, c[0x0][0x358] ;  /* 0x00006b00ff2477ac */ /* 0x000eea0008000a00 */
[----:B------:R-:W1:Y:S01]  /*0060*/  LDC R0, c[0x0][0x360] ;  /* 0x0000d800ff007b82 */ /* 0x000e620000000800 */
[----:B------:R-:W-:-:S05]  /*0070*/  CS2R.32 R16, SR_CgaSize ;  /* 0x0000000000107805 */ /* 0x000fca0000008a00 */
[----:B------:R-:W-:-:S05]  /*0080*/  IMAD R16, R16, -0xa0, RZ ;  /* 0xffffff6010107824 */ /* 0x000fca00078e02ff */
[----:B------:R-:W-:-:S14]  /*0090*/  R2UR UR39, R16 ;  /* 0x00000000102772ca */ /* 0x000fdc00000e0000 */
[----:B------:R-:W4:Y:S01]  /*00a0*/  LDCU UR39, c[0x0][UR39+0x258] ;  /* 0x00004b00272777ac */ /* 0x000f220008000800 */
[----:B------:R-:W-:-:S05]  /*00b0*/  CS2R.32 R16, SR_CgaSize ;  /* 0x0000000000107805 */ /* 0x000fca0000008a00 */
[----:B------:R-:W-:-:S05]  /*00c0*/  IMAD R16, R16, -0xa0, RZ ;  /* 0xffffff6010107824 */ /* 0x000fca00078e02ff */
[----:B------:R-:W-:-:S14]  /*00d0*/  R2UR UR40, R16 ;  /* 0x00000000102872ca */ /* 0x000fdc00000e0000 */
[----:B------:R-:W0:Y:S01]  /*00e0*/  LDCU UR40, c[0x0][UR40+0x254] ;  /* 0x00004a80282877ac */ /* 0x000e220008000800 */
[----:B------:R-:W0:Y:S01]  /*00f0*/  LDCU.128 UR8, c[0x0][0x380] ;  /* 0x00007000ff0877ac */ /* 0x000e220008000c00 */
[----:B------:R-:W0:Y:S01]  /*0100*/  LDCU UR41, c[0x0][0x370] ;  /* 0x00006e00ff2977ac */ /* 0x000e220008000800 */
[----:B-1----:R-:W-:-:S05]  /*0110*/  IMAD R16, R0, UR38, R17 ;  /* 0x0000002600107c24 */ /* 0x002fca000f8e0211 */
[C---:B--2---:R-:W-:Y:S02]  /*0120*/  ISETP.GE.U32.AND P0, PT, R16.reuse, UR4, PT ;  /* 0x0000000410007c0c */ /* 0x044fe4000bf06070 */
[----:B------:R-:W-:Y:S02]  /*0130*/  ISETP.NE.AND P1, PT, R16, 0x28, PT ;  /* 0x000000281000780c */ /* 0x000fe40003f25270 */
[----:B------:R-:W-:-:S13]  /*0140*/  ISETP.GE.U32.AND.EX P0, PT, RZ, UR5, PT, P0 ;  /* 0x00000005ff007c0c */ /* 0x000fda000bf06100 */
[----:B0--34-:R-:W-:Y:S05]  /*0150*/  @P0 BRA `(.L_x_1) ;  /* 0x0000000000440947 */ /* 0x019fea0003800000 */
[----:B------:R-:W-:Y:S02]  /*0160*/  IMAD R0, R0, UR41, RZ ;  /* 0x0000002900007c24 */ /* 0x000fe4000f8e02ff */
[----:B------:R-:W-:Y:S02]  /*0170*/  IMAD.MOV.U32 R9, RZ, RZ, R16 ;  /* 0x000000ffff097224 */ /* 0x000fe400078e0010 */
[----:B------:R-:W-:-:S07]  /*0180*/  IMAD.MOV.U32 R6, RZ, RZ, RZ ;  /* 0x000000ffff067224 */ /* 0x000fce00078e00ff */
.L_x_2:
[C---:B0-----:R-:W-:Y:S01]  /*0190*/  IMAD.SHL.U32 R4, R9.reuse, 0x4, RZ ;  /* 0x0000000409047824 */ /* 0x041fe200078e00ff */
[----:B------:R-:W-:-:S04]  /*01a0*/  SHF.L.U64.HI R5, R9, 0x2, R6 ;  /* 0x0000000209057819 */ /* 0x000fc80000010206 */
[----:B------:R-:W-:-:S04]  /*01b0*/  IADD3 R2, P0, PT, R4, UR10, RZ ;  /* 0x0000000a04027c10 */ /* 0x000fc8000ff1e0ff */
[----:B------:R-:W-:-:S05]  /*01c0*/  IADD3.X R3, PT, PT, R5, UR11, RZ, P0, !PT ;  /* 0x0000000b05037c10 */ /* 0x000fca00087fe4ff */
[----:B------:R-:W2:Y:S01]  /*01d0*/  LDG.E R2, desc[UR36][R2.64] ;  /* 0x0000002402027981 */ /* 0x000ea2000c1e1900 */
[----:B------:R-:W-:-:S04]  /*01e0*/  IADD3 R4, P0, PT, R4, UR8, RZ ;  /* 0x0000000804047c10 */ /* 0x000fc8000ff1e0ff */
[----:B------:R-:W-:Y:S02]  /*01f0*/  IADD3.X R5, PT, PT, R5, UR9, RZ, P0, !PT ;  /* 0x0000000905057c10 */ /* 0x000fe400087fe4ff */
[----:B------:R-:W-:-:S05]  /*0200*/  IADD3 R9, P0, PT, R0, R9, RZ ;  /* 0x0000000900097210 */ /* 0x000fca0007f1e0ff */
[----:B------:R-:W-:Y:S01]  /*0210*/  IMAD.X R6, RZ, RZ, R6, P0 ;  /* 0x000000ffff067224 */ /* 0x000fe200000e0606 */
[----:B------:R-:W-:-:S04]  /*0220*/  ISETP.GE.U32.AND P0, PT, R9, UR4, PT ;  /* 0x0000000409007c0c */ /* 0x000fc8000bf06070 */
[----:B------:R-:W-:Y:S01]  /*0230*/  ISETP.GE.U32.AND.EX P0, PT, R6, UR5, PT, P0 ;  /* 0x0000000506007c0c */ /* 0x000fe2000bf06100 */
[----:B--2---:R-:W-:-:S05]  /*0240*/  FMUL R7, R2, R2 ;  /* 0x0000000202077220 */ /* 0x004fca0000400000 */
[----:B------:R0:W-:Y:S07]  /*0250*/  STG.E desc[UR36][R4.64], R7 ;  /* 0x0000000704007986 */ /* 0x0001ee000c101924 */
[----:B------:R-:W-:Y:S05]  /*0260*/  @!P0 BRA `(.L_x_2) ;  /* 0xfffffffc00c88947 */ /* 0x000fea000383ffff */
.L_x_1:
[----:B------:R-:W-:Y:S05]  /*0270*/  BSYNC.RECONVERGENT B0 ;  /* 0x0000000000007941 */ /* 0x000fea0003800200 */
.L_x_0:
[----:B------:R-:W-:Y:S04]  /*0280*/  BSSY.RECONVERGENT B6, `(.L_x_3) ;  /* 0x0000024000067945 */ /* 0x000fe80003800200 */
[----:B------:R-:W-:Y:S05]  /*0290*/  @!P1 BRA `(.L_x_4) ;  /* 0x00000000002c9947 */ /* 0x000fea0003800000 */
[----:B------:R-:W-:-:S13]  /*02a0*/  ISETP.NE.AND P0, PT, R16, RZ, PT ;  /* 0x000000ff1000720c */ /* 0x000fda0003f05270 */
[----:B------:R-:W-:Y:S05]  /*02b0*/  @P0 BRA `(.L_x_5) ;  /* 0x0000000000800947 */ /* 0x000fea0003800000 */
[----:B------:R-:W-:Y:S01]  /*02c0*/  MOV R0, 0x0 ;  /* 0x0000000000007802 */ /* 0x000fe20000000f00 */
[----:B------:R-:W1:Y:S01]  /*02d0*/  LDCU.64 UR4, c[0x4][0x8] ;  /* 0x01000100ff0477ac */ /* 0x000e620008000a00 */
[----:B0-----:R-:W-:Y:S02]  /*02e0*/  CS2R R6, SRZ ;  /* 0x0000000000067805 */ /* 0x001fe4000001ff00 */
[----:B------:R0:W2:Y:S01]  /*02f0*/  LDC.64 R2, c[0x4][R0] ;  /* 0x0100000000027b82 */ /* 0x0000a20000000a00 */
[----:B-1----:R-:W-:Y:S02]  /*0300*/  IMAD.U32 R4, RZ, RZ, UR4 ;  /* 0x00000004ff047e24 */ /* 0x002fe4000f8e00ff */
[----:B0-----:R-:W-:-:S07]  /*0310*/  IMAD.U32 R5, RZ, RZ, UR5 ;  /* 0x00000005ff057e24 */ /* 0x001fce000f8e00ff */
[----:B------:R-:W-:-:S07]  /*0320*/  LEPC R20, `(.L_x_6) ;  /* 0x000000001014794e */ /* 0x000fce0000000000 */
[----:B--2---:R-:W-:Y:S05]  /*0330*/  CALL.ABS.NOINC R2 ;  /* 0x0000000002007343 */ /* 0x004fea0003c00000 */
.L_x_6:
[----:B------:R-:W-:Y:S05]  /*0340*/  BRA `(.L_x_5) ;  /* 0x00000000005c7947 */ /* 0x000fea0003800000 */
.L_x_4:
        /* <DEDUP_REMOVED lines=8> */
.L_x_7:
[----:B------:R-:W-:-:S07]  /*03d0*/  CS2R R2, SR_CLOCKLO ;  /* 0x0000000000027805 */ /* 0x000fce0000015000 */
.L_x_8:
[----:B------:R-:W-:-:S06]  /*03e0*/  CS2R R4, SR_CLOCKLO ;  /* 0x0000000000047805 */ /* 0x000fcc0000015000 */
[----:B------:R-:W-:-:S05]  /*03f0*/  IADD3 R0, P0, PT, -R2, R4, RZ ;  /* 0x0000000402007210 */ /* 0x000fca0007f1e1ff */
[----:B------:R-:W-:Y:S01]  /*0400*/  IMAD.X R4, R5, 0x1, ~R3, P0 ;  /* 0x0000000105047824 */ /* 0x000fe200000e0e03 */
[----:B------:R-:W-:-:S04]  /*0410*/  ISETP.GE.U32.AND P0, PT, R0, 0x73594000, PT ;  /* 0x735940000000780c */ /* 0x000fc80003f06070 */
[----:B------:R-:W-:-:S13]  /*0420*/  ISETP.GE.U32.AND.EX P0, PT, R4, 0x7, PT, P0 ;  /* 0x000000070400780c */ /* 0x000fda0003f06100 */
[----:B------:R-:W-:Y:S05]  /*0430*/  @!P0 BRA `(.L_x_8) ;  /* 0xfffffffc00e88947 */ /* 0x000fea000383ffff */
[----:B------:R-:W-:Y:S01]  /*0440*/  MOV R0, 0x0 ;  /* 0x0000000000007802 */ /* 0x000fe20000000f00 */
[----:B------:R-:W0:Y:S01]  /*0450*/  LDCU.64 UR4, c[0x4][0x18] ;  /* 0x01000300ff0477ac */ /* 0x000e220008000a00 */
[----:B------:R-:W-:Y:S02]  /*0460*/  CS2R R6, SRZ ;  /* 0x0000000000067805 */ /* 0x000fe4000001ff00 */
[----:B------:R1:W2:Y:S01]  /*0470*/  LDC.64 R2, c[0x4][R0] ;  /* 0x0100000000027b82 */ /* 0x0002a20000000a00 */
[----:B0-----:R-:W-:Y:S02]  /*0480*/  IMAD.U32 R4, RZ, RZ, UR4 ;  /* 0x00000004ff047e24 */ /* 0x001fe4000f8e00ff */
[----:B-1----:R-:W-:-:S07]  /*0490*/  IMAD.U32 R5, RZ, RZ, UR5 ;  /* 0x00000005ff057e24 */ /* 0x002fce000f8e00ff */
[----:B------:R-:W-:-:S07]  /*04a0*/  LEPC R20, `(.L_x_5) ;  /* 0x000000001014794e */ /* 0x000fce0000000000 */
[----:B--2---:R-:W-:Y:S05]  /*04b0*/  CALL.ABS.NOINC R2 ;  /* 0x0000000002007343 */ /* 0x004fea0003c00000 */
.L_x_5:
[----:B------:R-:W-:Y:S05]  /*04c0*/  BSYNC.RECONVERGENT B6 ;  /* 0x0000000000067941 */ /* 0x000fea0003800200 */
.L_x_3:
[----:B------:R-:W-:-:S04]  /*04d0*/  UISETP.NE.U32.AND UP0, UPT, UR39, URZ, UPT ;  /* 0x000000ff2700728c */ /* 0x000fc8000bf05070 */
[----:B------:R-:W-:-:S09]  /*04e0*/  UISETP.NE.AND.EX UP0, UPT, UR40, URZ, UPT, UP0 ;  /* 0x000000ff2800728c */ /* 0x000fd2000bf05300 */
[----:B------:R-:W-:Y:S05]  /*04f0*/  BRA.U UP0, `(.L_x_9) ;  /* 0x0000000100047547 */ /* 0x000fea000b800000 */
[----:B------:R-:W-:Y:S05]  /*0500*/  BPT.TRAP 0x1 ;  /* 0x000000040000795c */ /* 0x000fea0000300000 */
.L_x_9:
[----:B------:R-:W-:-:S03]  /*0510*/  UMOV UR4, 0xffffffff ;  /* 0xffffffff00047882 */ /* 0x000fc60000000000 */
[----:B------:R-:W-:Y:S05]  /*0520*/  BRA.DIV UR4, `(.L_x_10) ;  /* 0x0000000604207947 */ /* 0x000fea000b800000 */
[----:B------:R-:W-:Y:S06]  /*0530*/  BAR.SYNC.DEFER_BLOCKING 0x0 ;  /* 0x0000000000007b1d */ /* 0x000fec0000010000 */
.L_x_19:
[----:B------:R-:W1:Y:S01]  /*0540*/  S2R R0, SR_TID.Y ;  /* 0x0000000000007919 */ /* 0x000e620000002200 */
[----:B------:R-:W-:Y:S01]  /*0550*/  BSSY B0, `(.L_x_11) ;  /* 0x000002c000007945 */ /* 0x000fe20003800000 */
[----:B------:R-:W2:Y:S01]  /*0560*/  S2R R2, SR_TID.Z ;  /* 0x0000000000027919 */ /* 0x000ea20000002300 */
[----:B-1----:R-:W-:-:S05]  /*0570*/  IMAD.IADD R17, R17, 0x1, R0 ;  /* 0x0000000111117824 */ /* 0x002fca00078e0200 */
[----:B--2---:R-:W-:-:S13]  /*0580*/  LOP3.LUT P0, RZ, R17, R2, RZ, 0xfc, !PT ;  /* 0x0000000211ff7212 */ /* 0x004fda000780fcff */
[----:B------:R-:W-:Y:S05]  /*0590*/  @P0 BRA `(.L_x_12) ;  /* 0x00000000009c0947 */ /* 0x000fea0003800000 */
[----:B------:R-:W1:Y:S01]  /*05a0*/  S2UR UR4, SR_CTAID.Y ;  /* 0x00000000000479c3 */ /* 0x000e620000002600 */
[----:B------:R-:W2:Y:S01]  /*05b0*/  S2R R3, SR_LANEID ;  /* 0x0000000000037919 */ /* 0x000ea20000000000 */
[----:B------:R-:W3:Y:S01]  /*05c0*/  LDCU UR5, c[0x0][0x374] ;  /* 0x00006e80ff0577ac */ /* 0x000ee20008000800 */
[----:B------:R-:W-:Y:S01]  /*05d0*/  IMAD.U32 R2, RZ, RZ, UR39 ;  /* 0x00000027ff027e24 */ /* 0x000fe2000f8e00ff */
[----:B------:R-:W4:Y:S04]  /*05e0*/  LDCU UR6, c[0x0][0x378] ;  /* 0x00006f00ff0677ac */ /* 0x000f280008000800 */
[----:B------:R-:W5:Y:S01]  /*05f0*/  S2UR UR7, SR_CTAID.Z ;  /* 0x00000000000779c3 */ /* 0x000f620000002700 */
[----:B------:R-:W-:Y:S01]  /*0600*/  VOTEU.ANY UR9, UPT, PT ;  /* 0x0000000000097886 */ /* 0x000fe200038e0100 */
[----:B------:R-:W-:Y:S01]  /*0610*/  UIADD3 UR8, UPT, UPT, URZ, -UR41, URZ ;  /* 0x80000029ff087290 */ /* 0x000fe2000fffe0ff */
[----:B0-----:R-:W2:Y:S08]  /*0620*/  FLO.U32 R4, UR9 ;  /* 0x0000000900047d00 */ /* 0x001eb000080e0000 */
[----:B------:R-:W0:Y:S01]  /*0630*/  POPC R0, UR9 ;  /* 0x0000000900007d09 */ /* 0x000e220008000000 */
[----:B---3--:R-:W-:-:S02]  /*0640*/  UIMAD UR5, UR8, UR5, URZ ;  /* 0x00000005080572a4 */ /* 0x008fc4000f8e02ff */
[----:B-1----:R-:W-:Y:S02]  /*0650*/  UIADD3 UR4, UPT, UPT, UR38, UR4, URZ ;  /* 0x0000000426047290 */ /* 0x002fe4000fffe0ff */
[----:B-----5:R-:W-:Y:S01]  /*0660*/  UIADD3 UR7, UPT, UPT, -UR7, URZ, URZ ;  /* 0x000000ff07077290 */ /* 0x020fe2000fffe1ff */
[----:B--2---:R-:W-:Y:S01]  /*0670*/  ISETP.EQ.U32.AND P0, PT, R4, R3, PT ;  /* 0x000000030400720c */ /* 0x004fe20003f02070 */
[----:B------:R-:W-:Y:S02]  /*0680*/  IMAD.U32 R3, RZ, RZ, UR40 ;  /* 0x00000028ff037e24 */ /* 0x000fe4000f8e00ff */
[----:B------:R-:W-:Y:S02]  /*0690*/  UISETP.NE.AND UP0, UPT, UR4, UR7, UPT ;  /* 0x000000070400728c */ /* 0x000fe4000bf05270 */
[----:B----4-:R-:W-:-:S04]  /*06a0*/  UIMAD UR4, UR6, UR5, -0x7fffffff ;  /* 0x80000001060474a4 */ /* 0x010fc8000f8e0205 */
[----:B------:R-:W-:-:S06]  /*06b0*/  USEL UR4, UR4, 0x1, !UP0 ;  /* 0x0000000104047887 */ /* 0x000fcc000c000000 */
[----:B0-----:R-:W-:Y:S01]  /*06c0*/  IMAD R5, R0, UR4, RZ ;  /* 0x0000000400057c24 */ /* 0x001fe2000f8e02ff */
[----:B------:R-:W-:Y:S01]  /*06d0*/  @!PT LDS RZ, [RZ] ;  /* 0x00000000fffff984 */ /* 0x000fe20000000800 */
[----:B------:R-:W-:Y:S01]  /*06e0*/  @!PT LDS RZ, [RZ] ;  /* 0x00000000fffff984 */ /* 0x000fe20000000800 */
[----:B------:R-:W-:Y:S01]  /*06f0*/  @!PT LDS RZ, [RZ] ;  /* 0x00000000fffff984 */ /* 0x000fe20000000800 */
[----:B------:R-:W-:Y:S01]  /*0700*/  @!PT LDS RZ, [RZ] ;  /* 0x00000000fffff984 */ /* 0x000fe20000000800 */
[----:B------:R-:W-:-:S00]  /*0710*/  @P0 MEMBAR.ALL.CTA ;  /* 0x0000000000000992 */ /* 0x000fc00000008000 */
[----:B------:R-:W-:Y:S06]  /*0720*/  @P0 MEMBAR.ALL.GPU ;  /* 0x0000000000000992 */ /* 0x000fec000000a000 */
[----:B------:R-:W-:-:S00]  /*0730*/  @P0 ERRBAR ;  /* 0x00000000000009ab */ /* 0x000fc00000000000 */
[----:B------:R-:W-:Y:S06]  /*0740*/  @P0 CGAERRBAR ;  /* 0x00000000000005ab */ /* 0x000fec0000000000 */
[----:B------:R-:W2:Y:S01]  /*0750*/  @P0 ATOM.E.ADD.STRONG.GPU PT, R5, desc[UR36][R2.64+0x4], R5 ;  /* 0x800004050205098a */ /* 0x000ea200081ef124 */
[----:B------:R-:W0:Y:S02]  /*0760*/  S2R R6, SR_LTMASK ;  /* 0x0000000000067919 */ /* 0x000e240000003900 */
[----:B0-----:R-:W-:-:S04]  /*0770*/  LOP3.LUT R6, R6, UR9, RZ, 0xc0, !PT ;  /* 0x0000000906067c12 */ /* 0x001fc8000f8ec0ff */
[----:B------:R-:W0:Y:S01]  /*0780*/  POPC R7, R6 ;  /* 0x0000000600077309 */ /* 0x000e220000000000 */
[----:B--2---:R-:W0:Y:S02]  /*0790*/  SHFL.IDX PT, R0, R5, R4, 0x1f ;  /* 0x00001f0405007589 */ /* 0x004e2400000e0000 */
[----:B0-----:R-:W-:-:S07]  /*07a0*/  IMAD R0, R7, UR4, R0 ;  /* 0x0000000407007c24 */ /* 0x001fce000f8e0200 */
.L_x_13:
[----:B------:R-:W2:Y:S04]  /*07b0*/  LD.E.STRONG.GPU R5, desc[UR36][R2.64+0x4] ;  /* 0x0000042402057980 */ /* 0x000ea8000c10f900 */
[----:B--2---:R-:W-:Y:S01]  /*07c0*/  CCTL.IVALL ;  /* 0x00000000ff00798f */ /* 0x004fe20002000000 */
[----:B------:R-:W-:Y:S05]  /*07d0*/  YIELD ;  /* 0x0000000000007946 */ /* 0x000fea0003800000 */
[----:B------:R-:W-:-:S04]  /*07e0*/  LOP3.LUT R5, R5, R0, RZ, 0x3c, !PT ;  /* 0x0000000005057212 */ /* 0x000fc800078e3cff */
[----:B------:R-:W-:-:S13]  /*07f0*/  ISETP.GT.AND P0, PT, R5, -0x1, PT ;  /* 0xffffffff0500780c */ /* 0x000fda0003f04270 */
[----:B------:R-:W-:Y:S05]  /*0800*/  @P0 BRA `(.L_x_13) ;  /* 0xfffffffc00e80947 */ /* 0x000fea000383ffff */
.L_x_12:
[----:B------:R-:W-:Y:S05]  /*0810*/  BSYNC B0 ;  /* 0x0000000000007941 */ /* 0x000fea0003800000 */
.L_x_11:
[----:B------:R-:W-:-:S03]  /*0820*/  UMOV UR4, 0xffffffff ;  /* 0xffffffff00047882 */ /* 0x000fc60000000000 */
[----:B------:R-:W-:Y:S05]  /*0830*/  BRA.DIV UR4, `(.L_x_14) ;  /* 0x0000000204847947 */ /* 0x000fea000b800000 */
[----:B------:R-:W-:Y:S06]  /*0840*/  BAR.SYNC.DEFER_BLOCKING 0x0 ;  /* 0x0000000000007b1d */ /* 0x000fec0000010000 */
.L_x_22:
[----:B------:R-:W-:-:S13]  /*0850*/  ISETP.NE.AND P0, PT, R16, 0x28, PT ;  /* 0x000000281000780c */ /* 0x000fda0003f05270 */
[----:B------:R-:W-:Y:S05]  /*0860*/  @!P0 BRA `(.L_x_15) ;  /* 0x00000000002c8947 */ /* 0x000fea0003800000 */
[----:B------:R-:W-:-:S13]  /*0870*/  ISETP.NE.AND P0, PT, R16, RZ, PT ;  /* 0x000000ff1000720c */ /* 0x000fda0003f05270 */
[----:B------:R-:W-:Y:S05]  /*0880*/  @P0 EXIT ;  /* 0x000000000000094d */ /* 0x000fea0003800000 */
        /* <DEDUP_REMOVED lines=8> */
.L_x_16:
[----:B------:R-:W-:Y:S05]  /*0910*/  EXIT ;  /* 0x000000000000794d */ /* 0x000fea0003800000 */
.L_x_15:
        /* <DEDUP_REMOVED lines=8> */
.L_x_17:
[----:B------:R-:W-:Y:S05]  /*09a0*/  EXIT ;  /* 0x000000000000794d */ /* 0x000fea0003800000 */
.L_x_10:
[----:B------:R-:W-:Y:S02]  /*09b0*/  IMAD.MOV.U32 R14, RZ, RZ, 0x0 ;  /* 0x00000000ff0e7424 */ /* 0x000fe400078e00ff */
[----:B------:R-:W-:Y:S02]  /*09c0*/  IMAD.MOV.U32 R13, RZ, RZ, 0x0 ;  /* 0x00000000ff0d7424 */ /* 0x000fe400078e00ff */
[----:B------:R-:W-:-:S07]  /*09d0*/  IMAD.MOV.U32 R15, RZ, RZ, -0x1 ;  /* 0xffffffffff0f7424 */ /* 0x000fce00078e00ff */
[----:B0-----:R-:W-:Y:S05]  /*09e0*/  WARPSYNC.COLLECTIVE.ALL `(.L_x_18) ;  /* 0x0000000000147948 */ /* 0x001fea0003c00000 */
[----:B------:R-:W-:-:S04]  /*09f0*/  SHF.L.U32 R13, R13, 0x10, RZ ;  /* 0x000000100d0d7819 */ /* 0x000fc800000006ff */
[----:B------:R-:W-:-:S05]  /*0a00*/  LOP3.LUT R13, R13, 0xf, R14, 0xf8, !PT ;  /* 0x0000000f0d0d7812 */ /* 0x000fca00078ef80e */
[----:B------:R1:W-:Y:S02]  /*0a10*/  BAR.SYNC.DEFER_BLOCKING R13, R13 ;  /* 0x0000000d0000731d */ /* 0x0003e40000010000 */
[----:B-1----:R-:W-:-:S04]  /*0a20*/  SHF.R.U32 R13, R13, 0x10, RZ ;  /* 0x000000100d0d7819 */ /* 0x002fc800000016ff */
[----:B0-----:R-:W-:Y:S05]  /*0a30*/  ENDCOLLECTIVE ;  /* 0x000000000000791b */ /* 0x001fea0003800000 */
.L_x_18:
[----:B------:R-:W-:Y:S05]  /*0a40*/  BRA `(.L_x_19) ;  /* 0xfffffff800bc7947 */ /* 0x000fea000383ffff */
.L_x_14:
[----:B------:R-:W-:Y:S01]  /*0a50*/  BSSY B0, `(.L_x_20) ;  /* 0x000000a000007945 */ /* 0x000fe20003800000 */
        /* <DEDUP_REMOVED lines=9> */
.L_x_21:
[----:B------:R-:W-:Y:S05]  /*0af0*/  BSYNC B0 ;  /* 0x0000000000007941 */ /* 0x000fea0003800000 */
.L_x_20:
[----:B------:R-:W-:Y:S05]  /*0b00*/  BRA `(.L_x_22) ;  /* 0xfffffffc00507947 */ /* 0x000fea000383ffff */
.L_x_23:
[----:B------:R-:W-:-:S00]  /*0b10*/  BRA `(.L_x_23) ;  /* 0xfffffffc00fc7947 */ /* 0x000fc0000383ffff */
[----:B------:R-:W-:-:S00]  /*0b20*/  NOP ;  /* 0x0000000000007918 */ /* 0x000fc00000000000 */
        /* <DEDUP_REMOVED lines=13> */
.L_x_24:


//--------------------- .nv.global.init           --------------------------
	.section	.nv.global.init,"aw",@progbits
.nv.global.init:
	.type		$str$2,@object
	.size		$str$2,($str - $str$2)
$str$2:
        /*0000*/ 	.byte	0x57, 0x61, 0x69, 0x74, 0x20, 0x69, 0x73, 0x20, 0x6f, 0x76, 0x65, 0x72, 0x21, 0x0a, 0x00
	.type		$str,@object
	.size		$str,($str$1 - $str)
$str:
        /*000f*/ 	.byte	0x49, 0x20, 0x61, 0x6d, 0x20, 0x66, 0x72, 0x6f, 0x6d, 0x20, 0x74, 0x68, 0x72, 0x65, 0x61, 0x64
        /*001f*/ 	.byte	0x20, 0x30, 0x0a, 0x00
	.type		$str$1,@object
	.size		$str$1,($str$3 - $str$1)
$str$1:
        /*0023*/ 	.byte	0x49, 0x20, 0x61, 0x6d, 0x20, 0x66, 0x72, 0x6f, 0x6d, 0x20, 0x74, 0x68, 0x72, 0x65, 0x61, 0x64
        /*0033*/ 	.byte	0x20, 0x34, 0x30, 0x20, 0x0a, 0x00
	.type		$str$3,@object
	.size		$str$3,($str$4 - $str$3)
$str$3:
        /*0039*/ 	.byte	0x49, 0x20, 0x61, 0x6d, 0x20, 0x61, 0x66, 0x74, 0x65, 0x72, 0x20, 0x67, 0x72, 0x69, 0x64, 0x2e
        /*0049*/ 	.byte	0x73, 0x79, 0x6e, 0x63, 0x28, 0x29, 0x20, 0x66, 0x72, 0x6f, 0x6d, 0x20, 0x74, 0x68, 0x72, 0x65
        /*0059*/ 	.byte	0x61, 0x64, 0x20, 0x30, 0x0a, 0x00
	.type		$str$4,@object
	.size		$str$4,(.L_4 - $str$4)
$str$4:
        /*005f*/ 	.byte	0x49, 0x20, 0x61, 0x6d, 0x20, 0x61, 0x66, 0x74, 0x65, 0x72, 0x20, 0x67, 0x72, 0x69, 0x64, 0x2e
        /*006f*/ 	.byte	0x73, 0x79, 0x6e, 0x63, 0x28, 0x29, 0x20, 0x66, 0x72, 0x6f, 0x6d, 0x20, 0x74, 0x68, 0x72, 0x65
        /*007f*/ 	.byte	0x61, 0x64, 0x20, 0x34, 0x30, 0x20, 0x0a, 0x00
.L_4:


//--------------------- .nv.shared.reserved.0     --------------------------
	.section	.nv.shared.reserved.0,"aw",@nobits
	.weak		__nv_reservedSMEM_offset_0_alias
	.size		__nv_reservedSMEM_offset_0_alias, 0, 64
	.other		__nv_reservedSMEM_offset_0_alias,@"STO_CUDA_RESERVED_SHARED STV_DEFAULT"
__nv_reservedSMEM_offset_0_alias:
	.zero		0
	.zero		64


//--------------------- .nv.constant0._Z13vector_squarePfS_m --------------------------
	.section	.nv.constant0._Z13vector_squarePfS_m,"a",@progbits
	.sectionflags	@""
	.align	4
.nv.constant0._Z13vector_squarePfS_m:
	.zero		920


//--------------------- SYMBOLS --------------------------

	.type		.nv.reservedSmem.offset0,@object
	.size		.nv.reservedSmem.offset0,0x4
	.type		vprintf,@function
